	.headerflags	@"EF_CUDA_TEXMODE_UNIFIED EF_CUDA_64BIT_ADDRESS EF_CUDA_ACCELERATORS EF_CUDA_SM90 EF_CUDA_VIRTUAL_SM(EF_CUDA_SM90)"
	.elftype	@"ET_EXEC"


//--------------------- .nv.info                  --------------------------
	.section	.nv.info,"",@"SHT_CUDA_INFO"
	.align	4


	//----- nvinfo : EIATTR_REGCOUNT
	.align		4
        /*0000*/ 	.byte	0x04, 0x2f
        /*0002*/ 	.short	(.L_1 - .L_0)
	.align		4
.L_0:
        /*0004*/ 	.word	index@(triton_poi_fused_max_pool2d_with_indices_5)
        /*0008*/ 	.word	0x00000040


	//----- nvinfo : EIATTR_MIN_STACK_SIZE
	.align		4
.L_1:
        /*000c*/ 	.byte	0x04, 0x12
        /*000e*/ 	.short	(.L_3 - .L_2)
	.align		4
.L_2:
        /*0010*/ 	.word	index@(triton_poi_fused_max_pool2d_with_indices_5)
        /*0014*/ 	.word	0x00000000


	//----- nvinfo : EIATTR_FRAME_SIZE
	.align		4
.L_3:
        /*0018*/ 	.byte	0x04, 0x11
        /*001a*/ 	.short	(.L_5 - .L_4)
	.align		4
.L_4:
        /*001c*/ 	.word	index@(triton_poi_fused_max_pool2d_with_indices_5)
        /*0020*/ 	.word	0x00000000


	//----- nvinfo : EIATTR_MIN_STACK_SIZE
	.align		4
.L_5:
        /*0024*/ 	.byte	0x04, 0x12
        /*0026*/ 	.short	(.L_7 - .L_6)
	.align		4
.L_6:
        /*0028*/ 	.word	index@(triton_poi_fused_max_pool2d_with_indices_5)
        /*002c*/ 	.word	0x00000000
.L_7:


//--------------------- .nv.info.triton_poi_fused_max_pool2d_with_indices_5 --------------------------
	.section	.nv.info.triton_poi_fused_max_pool2d_with_indices_5,"",@"SHT_CUDA_INFO"
	.sectionflags	@""
	.align	4


	//----- nvinfo : EIATTR_CUDA_API_VERSION
	.align		4
        /*0000*/ 	.byte	0x04, 0x37
        /*0002*/ 	.short	(.L_9 - .L_8)
.L_8:
        /*0004*/ 	.word	0x0000007c


	//----- nvinfo : EIATTR_KPARAM_INFO
	.align		4
.L_9:
        /*0008*/ 	.byte	0x04, 0x17
        /*000a*/ 	.short	(.L_11 - .L_10)
.L_10:
        /*000c*/ 	.word	0x00000000
        /*0010*/ 	.short	0x0003
        /*0012*/ 	.short	0x0018
        /*0014*/ 	.byte	0x00, 0xf0, 0x11, 0x00


	//----- nvinfo : EIATTR_KPARAM_INFO
	.align		4
.L_11:
        /*0018*/ 	.byte	0x04, 0x17
        /*001a*/ 	.short	(.L_13 - .L_12)
.L_12:
        /*001c*/ 	.word	0x00000000
        /*0020*/ 	.short	0x0002
        /*0022*/ 	.short	0x0010
        /*0024*/ 	.byte	0x00, 0xf4, 0x21, 0x00


	//----- nvinfo : EIATTR_KPARAM_INFO
	.align		4
.L_13:
        /*0028*/ 	.byte	0x04, 0x17
        /*002a*/ 	.short	(.L_15 - .L_14)
.L_14:
        /*002c*/ 	.word	0x00000000
        /*0030*/ 	.short	0x0001
        /*0032*/ 	.short	0x0008
        /*0034*/ 	.byte	0x00, 0xf4, 0x21, 0x00


	//----- nvinfo : EIATTR_KPARAM_INFO
	.align		4
.L_15:
        /*0038*/ 	.byte	0x04, 0x17
        /*003a*/ 	.short	(.L_17 - .L_16)
.L_16:
        /*003c*/ 	.word	0x00000000
        /*0040*/ 	.short	0x0000
        /*0042*/ 	.short	0x0000
        /*0044*/ 	.byte	0x00, 0xf4, 0x21, 0x00


	//----- nvinfo : EIATTR_SPARSE_MMA_MASK
	.align		4
.L_17:
        /*0048*/ 	.byte	0x03, 0x50
        /*004a*/ 	.short	0x0000


	//----- nvinfo : EIATTR_MAXREG_COUNT
	.align		4
        /*004c*/ 	.byte	0x03, 0x1b
        /*004e*/ 	.short	0x00ff


	//----- nvinfo : EIATTR_EXIT_INSTR_OFFSETS
	.align		4
        /*0050*/ 	.byte	0x04, 0x1c
        /*0052*/ 	.short	(.L_19 - .L_18)


	//   ....[0]....
.L_18:
        /*0054*/ 	.word	0x00001cc0


	//   ....[1]....
        /*0058*/ 	.word	0x00001ce0


	//----- nvinfo : EIATTR_REQNTID
	.align		4
.L_19:
        /*005c*/ 	.byte	0x04, 0x10
        /*005e*/ 	.short	(.L_21 - .L_20)
.L_20:
        /*0060*/ 	.word	0x00000080
        /*0064*/ 	.word	0x00000001
        /*0068*/ 	.word	0x00000001


	//----- nvinfo : EIATTR_CBANK_PARAM_SIZE
	.align		4
.L_21:
        /*006c*/ 	.byte	0x03, 0x19
        /*006e*/ 	.short	0x001c


	//----- nvinfo : EIATTR_PARAM_CBANK
	.align		4
        /*0070*/ 	.byte	0x04, 0x0a
        /*0072*/ 	.short	(.L_23 - .L_22)
	.align		4
.L_22:
        /*0074*/ 	.word	index@(.nv.constant0.triton_poi_fused_max_pool2d_with_indices_5)
        /*0078*/ 	.short	0x0210
        /*007a*/ 	.short	0x001c


	//----- nvinfo : EIATTR_SW_WAR
	.align		4
.L_23:
        /*007c*/ 	.byte	0x04, 0x36
        /*007e*/ 	.short	(.L_25 - .L_24)
.L_24:
        /*0080*/ 	.word	0x00000008
.L_25:


//--------------------- .nv.callgraph             --------------------------
	.section	.nv.callgraph,"",@"SHT_CUDA_CALLGRAPH"
	.align	4
	.sectionentsize	8
	.align		4
        /*0000*/ 	.word	0x00000000
	.align		4
        /*0004*/ 	.word	0xffffffff
	.align		4
        /*0008*/ 	.word	0x00000000
	.align		4
        /*000c*/ 	.word	0xfffffffe
	.align		4
        /*0010*/ 	.word	0x00000000
	.align		4
        /*0014*/ 	.word	0xfffffffd
	.align		4
        /*0018*/ 	.word	0x00000000
	.align		4
        /*001c*/ 	.word	0xfffffffc


//--------------------- .text.triton_poi_fused_max_pool2d_with_indices_5 --------------------------
	.section	.text.triton_poi_fused_max_pool2d_with_indices_5,"ax",@progbits
	.align	128
        .global         triton_poi_fused_max_pool2d_with_indices_5
        .type           triton_poi_fused_max_pool2d_with_indices_5,@function
        .size           triton_poi_fused_max_pool2d_with_indices_5,(.L_x_1 - triton_poi_fused_max_pool2d_with_indices_5)
        .other          triton_poi_fused_max_pool2d_with_indices_5,@"STO_CUDA_ENTRY STV_DEFAULT"
triton_poi_fused_max_pool2d_with_indices_5:
.text.triton_poi_fused_max_pool2d_with_indices_5:
[----:B------:R-:W0:Y:S02]  /*0000*/  LDC R1, c[0x0][0x28] ;  /* 0x00000a00ff017b82 */ /* 0x000e240000000800 */
[----:B------:R-:W1:Y:S01]  /*0010*/  S2R R46, SR_TID.X ;  /* 0x00000000002e7919 */ /* 0x000e620000002100 */
[----:B------:R-:W2:Y:S01]  /*0020*/  LDC.64 R48, c[0x0][0x210] ;  /* 0x00008400ff307b82 */ /* 0x000ea20000000a00 */
[----:B------:R-:W-:Y:S01]  /*0030*/  IMAD.MOV.U32 R21, RZ, RZ, RZ ;  /* 0x000000ffff157224 */ /* 0x000fe200078e00ff */
[----:B------:R-:W-:Y:S01]  /*0040*/  ULDC.64 UR4, c[0x0][0x208] ;  /* 0x0000820000047ab9 */ /* 0x000fe20000000a00 */
[----:B------:R-:W3:Y:S01]  /*0050*/  S2R R47, SR_CTAID.X ;  /* 0x00000000002f7919 */ /* 0x000ee20000002500 */
[----:B------:R-:W-:Y:S01]  /*0060*/  CS2R R10, SRZ ;  /* 0x00000000000a7805 */ /* 0x000fe2000001ff00 */
[----:B------:R-:W-:Y:S02]  /*0070*/  IMAD.MOV.U32 R19, RZ, RZ, RZ ;  /* 0x000000ffff137224 */ /* 0x000fe400078e00ff */
[----:B------:R-:W-:Y:S02]  /*0080*/  IMAD.MOV.U32 R16, RZ, RZ, RZ ;  /* 0x000000ffff107224 */ /* 0x000fe400078e00ff */
[----:B------:R-:W-:-:S02]  /*0090*/  IMAD.MOV.U32 R14, RZ, RZ, RZ ;  /* 0x000000ffff0e7224 */ /* 0x000fc400078e00ff */
[----:B------:R-:W-:Y:S01]  /*00a0*/  IMAD.MOV.U32 R45, RZ, RZ, RZ ;  /* 0x000000ffff2d7224 */ /* 0x000fe200078e00ff */
[----:B------:R-:W-:Y:S02]  /*00b0*/  CS2R R42, SRZ ;  /* 0x00000000002a7805 */ /* 0x000fe4000001ff00 */
[----:B------:R-:W-:Y:S02]  /*00c0*/  CS2R R40, SRZ ;  /* 0x0000000000287805 */ /* 0x000fe4000001ff00 */
[----:B------:R-:W-:Y:S01]  /*00d0*/  CS2R R38, SRZ ;  /* 0x0000000000267805 */ /* 0x000fe2000001ff00 */
[----:B------:R-:W-:Y:S01]  /*00e0*/  ULDC.64 UR6, c[0x0][0x220] ;  /* 0x0000880000067ab9 */ /* 0x000fe20000000a00 */
[----:B-1----:R-:W-:-:S05]  /*00f0*/  LOP3.LUT R46, R46, 0x7f, RZ, 0xc0, !PT ;  /* 0x0000007f2e2e7812 */ /* 0x002fca00078ec0ff */
[----:B---3--:R-:W-:-:S04]  /*0100*/  IMAD R47, R47, 0x400, R46 ;  /* 0x000004002f2f7824 */ /* 0x008fc800078e022e */
[C---:B------:R-:W-:Y:S01]  /*0110*/  VIADD R53, R47.reuse, 0x80 ;  /* 0x000000802f357836 */ /* 0x040fe20000000000 */
[C---:B------:R-:W-:Y:S01]  /*0120*/  ISETP.GE.AND P3, PT, R47.reuse, 0x1d1200, PT ;  /* 0x001d12002f00780c */ /* 0x040fe20003f66270 */
[----:B------:R-:W-:-:S03]  /*0130*/  IMAD.HI R0, R47, 0x4325c53f, RZ ;  /* 0x4325c53f2f007827 */ /* 0x000fc600078e02ff */
[C---:B------:R-:W-:Y:S01]  /*0140*/  ISETP.GE.AND P0, PT, R53.reuse, 0x1d1200, PT ;  /* 0x001d12003500780c */ /* 0x040fe20003f06270 */
[----:B------:R-:W-:Y:S01]  /*0150*/  IMAD.HI R2, R53, 0x4325c53f, RZ ;  /* 0x4325c53f35027827 */ /* 0x000fe200078e02ff */
[----:B------:R-:W-:Y:S02]  /*0160*/  SHF.R.U32.HI R3, RZ, 0x1f, R0 ;  /* 0x0000001fff037819 */ /* 0x000fe40000011600 */
[----:B------:R-:W-:Y:S01]  /*0170*/  P2R R33, PR, RZ, 0x8 ;  /* 0x00000008ff217803 */ /* 0x000fe20000000000 */
[----:B------:R-:W-:Y:S01]  /*0180*/  VIADD R31, R47, 0x100 ;  /* 0x000001002f1f7836 */ /* 0x000fe20000000000 */
[----:B------:R-:W-:Y:S02]  /*0190*/  SHF.R.U32.HI R5, RZ, 0x1f, R2 ;  /* 0x0000001fff057819 */ /* 0x000fe40000011602 */
[----:B------:R-:W-:Y:S01]  /*01a0*/  LEA.HI.SX32 R3, R0, R3, 0x1c ;  /* 0x0000000300037211 */ /* 0x000fe200078fe2ff */
[----:B------:R-:W-:Y:S01]  /*01b0*/  IMAD.HI R4, R31, 0x4325c53f, RZ ;  /* 0x4325c53f1f047827 */ /* 0x000fe200078e02ff */
[----:B------:R-:W-:-:S02]  /*01c0*/  LEA.HI.SX32 R5, R2, R5, 0x1c ;  /* 0x0000000502057211 */ /* 0x000fc400078fe2ff */
[----:B------:R-:W-:Y:S01]  /*01d0*/  ISETP.GE.AND P1, PT, R31, 0x1d1200, PT ;  /* 0x001d12001f00780c */ /* 0x000fe20003f26270 */
[----:B------:R-:W-:Y:S01]  /*01e0*/  IMAD R0, R3, -0x3d, R47 ;  /* 0xffffffc303007824 */ /* 0x000fe200078e022f */
[----:B------:R-:W-:Y:S01]  /*01f0*/  SHF.R.U32.HI R7, RZ, 0x1f, R4 ;  /* 0x0000001fff077819 */ /* 0x000fe20000011604 */
[----:B------:R-:W-:Y:S02]  /*0200*/  IMAD R2, R5, -0x3d, R53 ;  /* 0xffffffc305027824 */ /* 0x000fe400078e0235 */
[----:B------:R-:W-:Y:S01]  /*0210*/  IMAD R0, R3, 0x7a, R0 ;  /* 0x0000007a03007824 */ /* 0x000fe200078e0200 */
[----:B------:R-:W-:Y:S01]  /*0220*/  LEA.HI.SX32 R7, R4, R7, 0x1c ;  /* 0x0000000704077211 */ /* 0x000fe200078fe2ff */
[----:B------:R-:W-:Y:S02]  /*0230*/  IMAD R2, R5, 0x7a, R2 ;  /* 0x0000007a05027824 */ /* 0x000fe400078e0202 */
[----:B------:R-:W-:Y:S02]  /*0240*/  IMAD.SHL.U32 R13, R0, 0x2, RZ ;  /* 0x00000002000d7824 */ /* 0x000fe400078e00ff */
[----:B------:R-:W-:-:S02]  /*0250*/  IMAD R4, R7, -0x3d, R31 ;  /* 0xffffffc307047824 */ /* 0x000fc400078e021f */
[----:B------:R-:W-:Y:S02]  /*0260*/  IMAD.MOV.U32 R0, RZ, RZ, RZ ;  /* 0x000000ffff007224 */ /* 0x000fe400078e00ff */
[----:B------:R-:W-:Y:S02]  /*0270*/  IMAD.SHL.U32 R15, R2, 0x2, RZ ;  /* 0x00000002020f7824 */ /* 0x000fe400078e00ff */
[----:B--2---:R-:W-:-:S04]  /*0280*/  IMAD.WIDE R2, R13, 0x4, R48 ;  /* 0x000000040d027825 */ /* 0x004fc800078e0230 */
[----:B------:R-:W-:Y:S01]  /*0290*/  IMAD R17, R7, 0x7a, R4 ;  /* 0x0000007a07117824 */ /* 0x000fe200078e0204 */
[----:B------:R-:W2:Y:S01]  /*02a0*/  @!P3 LDG.E.EL R0, desc[UR4][R2.64] ;  /* 0x000000040200b981 */ /* 0x000ea2000c2e1900 */
[----:B------:R-:W-:-:S03]  /*02b0*/  IMAD.WIDE R4, R15, 0x4, R48 ;  /* 0x000000040f047825 */ /* 0x000fc600078e0230 */
[----:B------:R-:W2:Y:S01]  /*02c0*/  @!P3 LDG.E.EL R21, desc[UR4][R2.64+0x4] ;  /* 0x000004040215b981 */ /* 0x000ea2000c2e1900 */
[----:B------:R-:W-:-:S03]  /*02d0*/  IMAD.SHL.U32 R17, R17, 0x2, RZ ;  /* 0x0000000211117824 */ /* 0x000fc600078e00ff */
[----:B------:R-:W3:Y:S01]  /*02e0*/  @!P0 LDG.E.EL R10, desc[UR4][R4.64] ;  /* 0x00000004040a8981 */ /* 0x000ee2000c2e1900 */
[----:B------:R-:W-:-:S03]  /*02f0*/  IMAD.WIDE R6, R17, 0x4, R48 ;  /* 0x0000000411067825 */ /* 0x000fc600078e0230 */
[----:B------:R1:W3:Y:S04]  /*0300*/  @!P0 LDG.E.EL R19, desc[UR4][R4.64+0x4] ;  /* 0x0000040404138981 */ /* 0x0002e8000c2e1900 */
[----:B------:R-:W4:Y:S04]  /*0310*/  @!P1 LDG.E.EL R11, desc[UR4][R6.64] ;  /* 0x00000004060b9981 */ /* 0x000f28000c2e1900 */
[----:B------:R-:W4:Y:S01]  /*0320*/  @!P1 LDG.E.EL R16, desc[UR4][R6.64+0x4] ;  /* 0x0000040406109981 */ /* 0x000f22000c2e1900 */
[----:B------:R-:W-:-:S04]  /*0330*/  VIADD R9, R13, 0x7a ;  /* 0x0000007a0d097836 */ /* 0x000fc80000000000 */
[----:B------:R-:W-:-:S05]  /*0340*/  IMAD.WIDE R8, R9, 0x4, R48 ;  /* 0x0000000409087825 */ /* 0x000fca00078e0230 */
[----:B------:R5:W4:Y:S01]  /*0350*/  @!P3 LDG.E.EL R14, desc[UR4][R8.64] ;  /* 0x00000004080eb981 */ /* 0x000b22000c2e1900 */
[----:B-1----:R-:W-:-:S04]  /*0360*/  VIADD R5, R15, 0x7a ;  /* 0x0000007a0f057836 */ /* 0x002fc80000000000 */
[----:B------:R-:W-:-:S04]  /*0370*/  IMAD.WIDE R4, R5, 0x4, R48 ;  /* 0x0000000405047825 */ /* 0x000fc800078e0230 */
[----:B-----5:R-:W-:Y:S01]  /*0380*/  IMAD.MOV.U32 R9, RZ, RZ, RZ ;  /* 0x000000ffff097224 */ /* 0x020fe200078e00ff */
[C---:B--2---:R-:W-:Y:S02]  /*0390*/  FSETP.GT.AND P6, PT, R21.reuse, R0, PT ;  /* 0x000000001500720b */ /* 0x044fe40003fc4000 */
[----:B------:R-:W-:Y:S02]  /*03a0*/  FSETP.NAN.AND P2, PT, R21, R21, PT ;  /* 0x000000151500720b */ /* 0x000fe40003f48000 */
[----:B---3--:R-:W-:-:S09]  /*03b0*/  FSETP.GT.AND P5, PT, R19, R10, PT ;  /* 0x0000000a1300720b */ /* 0x008fd20003fa4000 */
[----:B------:R-:W-:Y:S02]  /*03c0*/  @!P6 FSEL R21, R21, R0, P2 ;  /* 0x000000001515e208 */ /* 0x000fe40001000000 */
[----:B----4-:R-:W-:Y:S01]  /*03d0*/  FSETP.GT.AND P4, PT, R16, R11, PT ;  /* 0x0000000b1000720b */ /* 0x010fe20003f84000 */
[----:B------:R-:W-:Y:S01]  /*03e0*/  IMAD.MOV.U32 R0, RZ, RZ, RZ ;  /* 0x000000ffff007224 */ /* 0x000fe200078e00ff */
[----:B------:R-:W-:-:S04]  /*03f0*/  FSETP.NAN.AND P2, PT, R19, R19, PT ;  /* 0x000000131300720b */ /* 0x000fc80003f48000 */
[----:B------:R-:W-:Y:S01]  /*0400*/  @!P5 FSEL R19, R19, R10, P2 ;  /* 0x0000000a1313d208 */ /* 0x000fe20001000000 */
[----:B------:R1:W2:Y:S01]  /*0410*/  @!P0 LDG.E.EL R0, desc[UR4][R4.64] ;  /* 0x0000000404008981 */ /* 0x0002a2000c2e1900 */
[----:B------:R-:W-:-:S05]  /*0420*/  FSETP.NAN.AND P2, PT, R16, R16, PT ;  /* 0x000000101000720b */ /* 0x000fca0003f48000 */
[----:B------:R-:W-:Y:S01]  /*0430*/  @!P4 FSEL R16, R16, R11, P2 ;  /* 0x0000000b1010c208 */ /* 0x000fe20001000000 */
[----:B------:R-:W-:Y:S02]  /*0440*/  VIADD R11, R17, 0x7a ;  /* 0x0000007a110b7836 */ /* 0x000fe40000000000 */
[----:B-1----:R-:W-:Y:S02]  /*0450*/  VIADD R5, R13, 0x7b ;  /* 0x0000007b0d057836 */ /* 0x002fe40000000000 */
[----:B------:R-:W-:-:S04]  /*0460*/  IMAD.WIDE R10, R11, 0x4, R48 ;  /* 0x000000040b0a7825 */ /* 0x000fc800078e0230 */
[----:B------:R-:W-:Y:S01]  /*0470*/  IMAD.WIDE R4, R5, 0x4, R48 ;  /* 0x0000000405047825 */ /* 0x000fe200078e0230 */
[----:B------:R1:W3:Y:S04]  /*0480*/  @!P1 LDG.E.EL R9, desc[UR4][R10.64] ;  /* 0x000000040a099981 */ /* 0x0002e8000c2e1900 */
[----:B------:R4:W5:Y:S01]  /*0490*/  @!P3 LDG.E.EL R45, desc[UR4][R4.64] ;  /* 0x00000004042db981 */ /* 0x000962000c2e1900 */
[----:B-1----:R-:W-:-:S04]  /*04a0*/  VIADD R11, R15, 0x7b ;  /* 0x0000007b0f0b7836 */ /* 0x002fc80000000000 */
[----:B------:R-:W-:-:S04]  /*04b0*/  IMAD.WIDE R10, R11, 0x4, R48 ;  /* 0x000000040b0a7825 */ /* 0x000fc800078e0230 */
[----:B----4-:R-:W-:Y:S01]  /*04c0*/  VIADD R5, R17, 0x7b ;  /* 0x0000007b11057836 */ /* 0x010fe20000000000 */
[----:B------:R-:W4:Y:S03]  /*04d0*/  @!P0 LDG.E.EL R43, desc[UR4][R10.64] ;  /* 0x000000040a2b8981 */ /* 0x000f26000c2e1900 */
[----:B------:R-:W-:-:S05]  /*04e0*/  IMAD.WIDE R4, R5, 0x4, R48 ;  /* 0x0000000405047825 */ /* 0x000fca00078e0230 */
[----:B------:R-:W4:Y:S01]  /*04f0*/  @!P1 LDG.E.EL R42, desc[UR4][R4.64] ;  /* 0x00000004042a9981 */ /* 0x000f22000c2e1900 */
[----:B------:R-:W-:Y:S02]  /*0500*/  P2R R3, PR, RZ, 0x10 ;  /* 0x00000010ff037803 */ /* 0x000fe40000000000 */
[-C--:B------:R-:W-:Y:S02]  /*0510*/  FSETP.GEU.AND P4, PT, R21, R14.reuse, PT ;  /* 0x0000000e1500720b */ /* 0x080fe40003f8e000 */
[----:B------:R-:W-:Y:S02]  /*0520*/  FSETP.NAN.AND P2, PT, R14, R14, PT ;  /* 0x0000000e0e00720b */ /* 0x000fe40003f48000 */
[----:B------:R-:W-:-:S09]  /*0530*/  P2R R8, PR, RZ, 0x10 ;  /* 0x00000010ff087803 */ /* 0x000fd20000000000 */
[----:B------:R-:W-:Y:S02]  /*0540*/  @P4 FSEL R14, R14, R21, P2 ;  /* 0x000000150e0e4208 */ /* 0x000fe40001000000 */
[----:B------:R-:W-:Y:S01]  /*0550*/  P2R R44, PR, RZ, 0x1 ;  /* 0x00000001ff2c7803 */ /* 0x000fe20000000000 */
[----:B------:R-:W-:Y:S02]  /*0560*/  VIADD R29, R47, 0x180 ;  /* 0x000001802f1d7836 */ /* 0x000fe40000000000 */
[----:B------:R-:W-:Y:S01]  /*0570*/  IMAD.MOV.U32 R13, RZ, RZ, RZ ;  /* 0x000000ffff0d7224 */ /* 0x000fe200078e00ff */
[-C--:B--2---:R-:W-:Y:S02]  /*0580*/  FSETP.GEU.AND P4, PT, R19, R0.reuse, PT ;  /* 0x000000001300720b */ /* 0x084fe40003f8e000 */
[----:B------:R-:W-:Y:S02]  /*0590*/  FSETP.NAN.AND P2, PT, R0, R0, PT ;  /* 0x000000000000720b */ /* 0x000fe40003f48000 */
[----:B------:R-:W-:-:S09]  /*05a0*/  P2R R35, PR, RZ, 0x10 ;  /* 0x00000010ff237803 */ /* 0x000fd20000000000 */
[----:B------:R-:W-:Y:S02]  /*05b0*/  @P4 FSEL R0, R0, R19, P2 ;  /* 0x0000001300004208 */ /* 0x000fe40001000000 */
[----:B---3--:R-:W-:Y:S02]  /*05c0*/  FSETP.GEU.AND P4, PT, R16, R9, PT ;  /* 0x000000091000720b */ /* 0x008fe40003f8e000 */
[----:B-----5:R-:W-:Y:S02]  /*05d0*/  FSETP.GEU.AND P3, PT, R14, R45, PT ;  /* 0x0000002d0e00720b */ /* 0x020fe40003f6e000 */
[----:B------:R-:W-:Y:S02]  /*05e0*/  FSETP.NAN.AND P2, PT, R9, R9, PT ;  /* 0x000000090900720b */ /* 0x000fe40003f48000 */
[----:B------:R-:W-:-:S07]  /*05f0*/  P2R R36, PR, RZ, 0x8 ;  /* 0x00000008ff247803 */ /* 0x000fce0000000000 */
[----:B------:R-:W-:Y:S02]  /*0600*/  @P4 FSEL R9, R9, R16, P2 ;  /* 0x0000001009094208 */ /* 0x000fe40001000000 */
[----:B------:R-:W-:-:S04]  /*0610*/  FSETP.NAN.AND P2, PT, R45, R45, PT ;  /* 0x0000002d2d00720b */ /* 0x000fc80003f48000 */
[----:B------:R-:W-:Y:S02]  /*0620*/  @P3 SEL R45, R45, R14, P2 ;  /* 0x0000000e2d2d3207 */ /* 0x000fe40001000000 */
[-C--:B----4-:R-:W-:Y:S02]  /*0630*/  FSETP.GEU.AND P3, PT, R0, R43.reuse, PT ;  /* 0x0000002b0000720b */ /* 0x090fe40003f6e000 */
[----:B------:R-:W-:Y:S02]  /*0640*/  FSETP.NAN.AND P2, PT, R43, R43, PT ;  /* 0x0000002b2b00720b */ /* 0x000fe40003f48000 */
[----:B------:R-:W-:-:S09]  /*0650*/  FSETP.GEU.AND P0, PT, R9, R42, PT ;  /* 0x0000002a0900720b */ /* 0x000fd20003f0e000 */
[----:B------:R-:W-:Y:S01]  /*0660*/  @P3 SEL R43, R43, R0, P2 ;  /* 0x000000002b2b3207 */ /* 0x000fe20001000000 */
[----:B------:R-:W-:Y:S01]  /*0670*/  IMAD.HI R0, R29, 0x4325c53f, RZ ;  /* 0x4325c53f1d007827 */ /* 0x000fe200078e02ff */
[----:B------:R-:W-:-:S04]  /*0680*/  FSETP.NAN.AND P2, PT, R42, R42, PT ;  /* 0x0000002a2a00720b */ /* 0x000fc80003f48000 */
[----:B------:R-:W-:Y:S02]  /*0690*/  @P0 SEL R42, R42, R9, P2 ;  /* 0x000000092a2a0207 */ /* 0x000fe40001000000 */
[----:B------:R-:W-:-:S04]  /*06a0*/  SHF.R.U32.HI R9, RZ, 0x1f, R0 ;  /* 0x0000001fff097819 */ /* 0x000fc80000011600 */
[----:B------:R-:W-:-:S05]  /*06b0*/  LEA.HI.SX32 R9, R0, R9, 0x1c ;  /* 0x0000000900097211 */ /* 0x000fca00078fe2ff */
[----:B------:R-:W-:Y:S01]  /*06c0*/  IMAD R0, R9, -0x3d, R29 ;  /* 0xffffffc309007824 */ /* 0x000fe200078e021d */
[----:B------:R-:W-:-:S03]  /*06d0*/  ISETP.GE.AND P2, PT, R29, 0x1d1200, PT ;  /* 0x001d12001d00780c */ /* 0x000fc60003f46270 */
[----:B------:R-:W-:-:S04]  /*06e0*/  IMAD R9, R9, 0x7a, R0 ;  /* 0x0000007a09097824 */ /* 0x000fc800078e0200 */
[----:B------:R-:W-:Y:S02]  /*06f0*/  IMAD.SHL.U32 R9, R9, 0x2, RZ ;  /* 0x0000000209097824 */ /* 0x000fe400078e00ff */
[----:B------:R-:W-:Y:S02]  /*0700*/  IMAD.MOV.U32 R0, RZ, RZ, RZ ;  /* 0x000000ffff007224 */ /* 0x000fe400078e00ff */
[----:B------:R-:W-:-:S05]  /*0710*/  IMAD.WIDE R4, R9, 0x4, R48 ;  /* 0x0000000409047825 */ /* 0x000fca00078e0230 */
[----:B------:R-:W2:Y:S04]  /*0720*/  @!P2 LDG.E.EL R0, desc[UR4][R4.64] ;  /* 0x000000040400a981 */ /* 0x000ea8000c2e1900 */
[----:B------:R1:W2:Y:S01]  /*0730*/  @!P2 LDG.E.EL R13, desc[UR4][R4.64+0x4] ;  /* 0x00000404040da981 */ /* 0x0002a2000c2e1900 */
[----:B------:R-:W-:Y:S02]  /*0740*/  P2R R18, PR, RZ, 0x1 ;  /* 0x00000001ff127803 */ /* 0x000fe40000000000 */
[----:B------:R-:W-:Y:S01]  /*0750*/  P2R R19, PR, RZ, 0x8 ;  /* 0x00000008ff137803 */ /* 0x000fe20000000000 */
[----:B------:R-:W-:-:S04]  /*0760*/  VIADD R11, R9, 0x7a ;  /* 0x0000007a090b7836 */ /* 0x000fc80000000000 */
[----:B------:R-:W-:-:S04]  /*0770*/  IMAD.WIDE R10, R11, 0x4, R48 ;  /* 0x000000040b0a7825 */ /* 0x000fc800078e0230 */
[----:B-1----:R-:W-:-:S04]  /*0780*/  VIADD R5, R9, 0x7b ;  /* 0x0000007b09057836 */ /* 0x002fc80000000000 */
[----:B------:R-:W-:-:S05]  /*0790*/  IMAD.WIDE R4, R5, 0x4, R48 ;  /* 0x0000000405047825 */ /* 0x000fca00078e0230 */
[----:B------:R-:W3:Y:S01]  /*07a0*/  @!P2 LDG.E.EL R41, desc[UR4][R4.64] ;  /* 0x000000040429a981 */ /* 0x000ee2000c2e1900 */
[C---:B--2---:R-:W-:Y:S02]  /*07b0*/  FSETP.GT.AND P0, PT, R13.reuse, R0, PT ;  /* 0x000000000d00720b */ /* 0x044fe40003f04000 */
[----:B------:R-:W-:-:S11]  /*07c0*/  FSETP.NAN.AND P3, PT, R13, R13, PT ;  /* 0x0000000d0d00720b */ /* 0x000fd60003f68000 */
[----:B------:R-:W-:Y:S01]  /*07d0*/  @!P0 FSEL R13, R13, R0, P3 ;  /* 0x000000000d0d8208 */ /* 0x000fe20001800000 */
[----:B------:R-:W-:-:S06]  /*07e0*/  IMAD.MOV.U32 R0, RZ, RZ, RZ ;  /* 0x000000ffff007224 */ /* 0x000fcc00078e00ff */
[----:B------:R-:W2:Y:S01]  /*07f0*/  @!P2 LDG.E.EL R0, desc[UR4][R10.64] ;  /* 0x000000040a00a981 */ /* 0x000ea2000c2e1900 */
[----:B------:R-:W-:Y:S01]  /*0800*/  P2R R16, PR, RZ, 0x1 ;  /* 0x00000001ff107803 */ /* 0x000fe20000000000 */
[----:B------:R-:W-:Y:S02]  /*0810*/  VIADD R21, R47, 0x200 ;  /* 0x000002002f157836 */ /* 0x000fe40000000000 */
[----:B------:R-:W-:Y:S01]  /*0820*/  IMAD.MOV.U32 R17, RZ, RZ, RZ ;  /* 0x000000ffff117224 */ /* 0x000fe200078e00ff */
[-C--:B--2---:R-:W-:Y:S02]  /*0830*/  FSETP.GEU.AND P0, PT, R13, R0.reuse, PT ;  /* 0x000000000d00720b */ /* 0x084fe40003f0e000 */
[----:B------:R-:W-:Y:S02]  /*0840*/  FSETP.NAN.AND P3, PT, R0, R0, PT ;  /* 0x000000000000720b */ /* 0x000fe40003f68000 */
[----:B------:R-:W-:-:S09]  /*0850*/  P2R R11, PR, RZ, 0x1 ;  /* 0x00000001ff0b7803 */ /* 0x000fd20000000000 */
[----:B------:R-:W-:-:S04]  /*0860*/  @P0 FSEL R0, R0, R13, P3 ;  /* 0x0000000d00000208 */ /* 0x000fc80001800000 */
[-C--:B---3--:R-:W-:Y:S02]  /*0870*/  FSETP.GEU.AND P0, PT, R0, R41.reuse, PT ;  /* 0x000000290000720b */ /* 0x088fe40003f0e000 */
[----:B------:R-:W-:-:S11]  /*0880*/  FSETP.NAN.AND P3, PT, R41, R41, PT ;  /* 0x000000292900720b */ /* 0x000fd60003f68000 */
[----:B------:R-:W-:Y:S01]  /*0890*/  @P0 SEL R41, R41, R0, P3 ;  /* 0x0000000029290207 */ /* 0x000fe20001800000 */
[----:B------:R-:W-:-:S05]  /*08a0*/  IMAD.HI R0, R21, 0x4325c53f, RZ ;  /* 0x4325c53f15007827 */ /* 0x000fca00078e02ff */
        /* <DEDUP_REMOVED lines=42> */
[----:B------:R-:W2:Y:S01]  /*0b50*/  @!P4 LDG.E.EL R2, desc[UR4][R24.64+0x4] ;  /* 0x000004041802c981 */ /* 0x000ea2000c2e1900 */
[----:B------:R-:W-:Y:S02]  /*0b60*/  VIADD R5, R13, 0x7a ;  /* 0x0000007a0d057836 */ /* 0x000fe40000000000 */
[----:B------:R-:W-:Y:S01]  /*0b70*/  IMAD.MOV.U32 R23, RZ, RZ, RZ ;  /* 0x000000ffff177224 */ /* 0x000fe200078e00ff */
[----:B------:R-:W-:Y:S01]  /*0b80*/  P2R R17, PR, RZ, 0x1 ;  /* 0x00000001ff117803 */ /* 0x000fe20000000000 */
[----:B------:R-:W-:-:S05]  /*0b90*/  IMAD.WIDE R4, R5, 0x4, R48 ;  /* 0x0000000405047825 */ /* 0x000fca00078e0230 */
[----:B------:R-:W3:Y:S01]  /*0ba0*/  @!P4 LDG.E.EL R23, desc[UR4][R4.64] ;  /* 0x000000040417c981 */ /* 0x000ee2000c2e1900 */
[----:B------:R-:W-:Y:S01]  /*0bb0*/  P2R R12, PR, RZ, 0x20 ;  /* 0x00000020ff0c7803 */ /* 0x000fe20000000000 */
[----:B------:R-:W-:-:S04]  /*0bc0*/  VIADD R51, R13, 0x7b ;  /* 0x0000007b0d337836 */ /* 0x000fc80000000000 */
[----:B------:R-:W-:Y:S01]  /*0bd0*/  IMAD.WIDE R50, R51, 0x4, R48 ;  /* 0x0000000433327825 */ /* 0x000fe200078e0230 */
[C---:B--2---:R-:W-:Y:S02]  /*0be0*/  FSETP.GT.AND P0, PT, R2.reuse, R0, PT ;  /* 0x000000000200720b */ /* 0x044fe40003f04000 */
[----:B------:R-:W-:-:S11]  /*0bf0*/  FSETP.NAN.AND P5, PT, R2, R2, PT ;  /* 0x000000020200720b */ /* 0x000fd60003fa8000 */
[----:B------:R-:W-:Y:S01]  /*0c00*/  @!P0 FSEL R2, R2, R0, P5 ;  /* 0x0000000002028208 */ /* 0x000fe20002800000 */
[----:B------:R-:W-:-:S06]  /*0c10*/  IMAD.MOV.U32 R0, RZ, RZ, RZ ;  /* 0x000000ffff007224 */ /* 0x000fcc00078e00ff */
[----:B------:R1:W2:Y:S01]  /*0c20*/  @!P4 LDG.E.EL R0, desc[UR4][R50.64] ;  /* 0x000000043200c981 */ /* 0x0002a2000c2e1900 */
[----:B------:R-:W-:Y:S02]  /*0c30*/  P2R R14, PR, RZ, 0x1 ;  /* 0x00000001ff0e7803 */ /* 0x000fe40000000000 */
[-C--:B---3--:R-:W-:Y:S01]  /*0c40*/  FSETP.GEU.AND P0, PT, R2, R23.reuse, PT ;  /* 0x000000170200720b */ /* 0x088fe20003f0e000 */
[----:B------:R-:W-:Y:S01]  /*0c50*/  VIADD R25, R47, 0x300 ;  /* 0x000003002f197836 */ /* 0x000fe20000000000 */
[----:B------:R-:W-:-:S03]  /*0c60*/  FSETP.NAN.AND P5, PT, R23, R23, PT ;  /* 0x000000171700720b */ /* 0x000fc60003fa8000 */
[----:B------:R-:W-:Y:S01]  /*0c70*/  IMAD.HI R5, R25, 0x4325c53f, RZ ;  /* 0x4325c53f19057827 */ /* 0x000fe200078e02ff */
[----:B------:R-:W-:-:S07]  /*0c80*/  P2R R4, PR, RZ, 0x1 ;  /* 0x00000001ff047803 */ /* 0x000fce0000000000 */
[----:B------:R-:W-:Y:S02]  /*0c90*/  @P0 FSEL R23, R23, R2, P5 ;  /* 0x0000000217170208 */ /* 0x000fe40002800000 */
[----:B------:R-:W-:-:S04]  /*0ca0*/  SHF.R.U32.HI R26, RZ, 0x1f, R5 ;  /* 0x0000001fff1a7819 */ /* 0x000fc80000011605 */
[----:B------:R-:W-:-:S05]  /*0cb0*/  LEA.HI.SX32 R5, R5, R26, 0x1c ;  /* 0x0000001a05057211 */ /* 0x000fca00078fe2ff */
[----:B------:R-:W-:-:S04]  /*0cc0*/  IMAD R26, R5, -0x3d, R25 ;  /* 0xffffffc3051a7824 */ /* 0x000fc800078e0219 */
[----:B------:R-:W-:-:S04]  /*0cd0*/  IMAD R26, R5, 0x7a, R26 ;  /* 0x0000007a051a7824 */ /* 0x000fc800078e021a */
[----:B------:R-:W-:Y:S02]  /*0ce0*/  IMAD.SHL.U32 R37, R26, 0x2, RZ ;  /* 0x000000021a257824 */ /* 0x000fe400078e00ff */
[----:B------:R-:W-:Y:S02]  /*0cf0*/  IMAD.MOV.U32 R5, RZ, RZ, RZ ;  /* 0x000000ffff057224 */ /* 0x000fe400078e00ff */
[----:B------:R-:W-:Y:S02]  /*0d00*/  IMAD.MOV.U32 R26, RZ, RZ, RZ ;  /* 0x000000ffff1a7224 */ /* 0x000fe400078e00ff */
[----:B-1----:R-:W-:-:S04]  /*0d10*/  IMAD.WIDE R50, R37, 0x4, R48 ;  /* 0x0000000425327825 */ /* 0x002fc800078e0230 */
[----:B------:R-:W-:-:S04]  /*0d20*/  VIADD R55, R37, 0x7a ;  /* 0x0000007a25377836 */ /* 0x000fc80000000000 */
[----:B------:R-:W-:Y:S01]  /*0d30*/  IMAD.WIDE R54, R55, 0x4, R48 ;  /* 0x0000000437367825 */ /* 0x000fe200078e0230 */
[-C--:B--2---:R-:W-:Y:S02]  /*0d40*/  FSETP.GEU.AND P0, PT, R23, R0.reuse, PT ;  /* 0x000000001700720b */ /* 0x084fe40003f0e000 */
[----:B------:R-:W-:-:S11]  /*0d50*/  FSETP.NAN.AND P5, PT, R0, R0, PT ;  /* 0x000000000000720b */ /* 0x000fd60003fa8000 */
[----:B------:R-:W-:Y:S02]  /*0d60*/  @P0 SEL R0, R0, R23, P5 ;  /* 0x0000001700000207 */ /* 0x000fe40002800000 */
[----:B------:R-:W-:Y:S01]  /*0d70*/  ISETP.GE.AND P5, PT, R25, 0x1d1200, PT ;  /* 0x001d12001900780c */ /* 0x000fe20003fa6270 */
[----:B------:R-:W-:-:S12]  /*0d80*/  IMAD.MOV.U32 R23, RZ, RZ, RZ ;  /* 0x000000ffff177224 */ /* 0x000fd800078e00ff */
[----:B------:R-:W2:Y:S04]  /*0d90*/  @!P5 LDG.E.EL R5, desc[UR4][R50.64] ;  /* 0x000000043205d981 */ /* 0x000ea8000c2e1900 */
[----:B------:R1:W2:Y:S04]  /*0da0*/  @!P5 LDG.E.EL R26, desc[UR4][R50.64+0x4] ;  /* 0x00000404321ad981 */ /* 0x0002a8000c2e1900 */
[----:B------:R-:W3:Y:S01]  /*0db0*/  @!P5 LDG.E.EL R23, desc[UR4][R54.64] ;  /* 0x000000043617d981 */ /* 0x000ee2000c2e1900 */
[----:B-1----:R-:W-:-:S04]  /*0dc0*/  VIADD R51, R37, 0x7b ;  /* 0x0000007b25337836 */ /* 0x002fc80000000000 */
[----:B------:R-:W-:-:S05]  /*0dd0*/  IMAD.WIDE R50, R51, 0x4, R48 ;  /* 0x0000000433327825 */ /* 0x000fca00078e0230 */
[----:B------:R-:W4:Y:S01]  /*0de0*/  @!P5 LDG.E.EL R40, desc[UR4][R50.64] ;  /* 0x000000043228d981 */ /* 0x000f22000c2e1900 */
[----:B------:R-:W-:Y:S02]  /*0df0*/  P2R R2, PR, RZ, 0x1 ;  /* 0x00000001ff027803 */ /* 0x000fe40000000000 */
[----:B------:R-:W-:Y:S02]  /*0e00*/  P2R R6, PR, RZ, 0x40 ;  /* 0x00000040ff067803 */ /* 0x000fe40000000000 */
[C---:B--2---:R-:W-:Y:S02]  /*0e10*/  FSETP.GT.AND P0, PT, R26.reuse, R5, PT ;  /* 0x000000051a00720b */ /* 0x044fe40003f04000 */
[----:B------:R-:W-:Y:S02]  /*0e20*/  FSETP.NAN.AND P6, PT, R26, R26, PT ;  /* 0x0000001a1a00720b */ /* 0x000fe40003fc8000 */
[----:B------:R-:W-:-:S09]  /*0e30*/  P2R R13, PR, RZ, 0x1 ;  /* 0x00000001ff0d7803 */ /* 0x000fd20000000000 */
[----:B------:R-:W-:-:S04]  /*0e40*/  @!P0 FSEL R26, R26, R5, P6 ;  /* 0x000000051a1a8208 */ /* 0x000fc80003000000 */
[-C--:B---3--:R-:W-:Y:S02]  /*0e50*/  FSETP.GEU.AND P0, PT, R26, R23.reuse, PT ;  /* 0x000000171a00720b */ /* 0x088fe40003f0e000 */
[----:B------:R-:W-:Y:S02]  /*0e60*/  FSETP.NAN.AND P6, PT, R23, R23, PT ;  /* 0x000000171700720b */ /* 0x000fe40003fc8000 */
[----:B------:R-:W-:-:S09]  /*0e70*/  P2R R5, PR, RZ, 0x1 ;  /* 0x00000001ff057803 */ /* 0x000fd20000000000 */
[----:B------:R-:W-:-:S04]  /*0e80*/  @P0 FSEL R23, R23, R26, P6 ;  /* 0x0000001a17170208 */ /* 0x000fc80003000000 */
[-C--:B----4-:R-:W-:Y:S02]  /*0e90*/  FSETP.GEU.AND P0, PT, R23, R40.reuse, PT ;  /* 0x000000281700720b */ /* 0x090fe40003f0e000 */
[----:B------:R-:W-:Y:S02]  /*0ea0*/  FSETP.NAN.AND P6, PT, R40, R40, PT ;  /* 0x000000282800720b */ /* 0x000fe40003fc8000 */
[----:B------:R-:W-:Y:S02]  /*0eb0*/  P2R R26, PR, RZ, 0x20 ;  /* 0x00000020ff1a7803 */ /* 0x000fe40000000000 */
[----:B------:R-:W-:Y:S02]  /*0ec0*/  ISETP.NE.AND P5, PT, R6, RZ, PT ;  /* 0x000000ff0600720c */ /* 0x000fe40003fa5270 */
[----:B------:R-:W-:-:S05]  /*0ed0*/  P2R R6, PR, RZ, 0x1 ;  /* 0x00000001ff067803 */ /* 0x000fca0000000000 */
[----:B------:R-:W-:Y:S01]  /*0ee0*/  @P0 SEL R40, R40, R23, P6 ;  /* 0x0000001728280207 */ /* 0x000fe20003000000 */
[----:B------:R-:W-:Y:S01]  /*0ef0*/  VIADD R23, R47, 0x380 ;  /* 0x000003802f177836 */ /* 0x000fe20000000000 */
[----:B------:R-:W-:-:S03]  /*0f00*/  ISETP.NE.AND P0, PT, R8, RZ, PT ;  /* 0x000000ff0800720c */ /* 0x000fc60003f05270 */
        /* <DEDUP_REMOVED lines=8> */
[----:B------:R-:W-:Y:S02]  /*0f90*/  IMAD.MOV.U32 R8, RZ, RZ, RZ ;  /* 0x000000ffff087224 */ /* 0x000fe400078e00ff */
[----:B------:R-:W-:-:S05]  /*0fa0*/  IMAD.WIDE R50, R32, 0x4, R48 ;  /* 0x0000000420327825 */ /* 0x000fca00078e0230 */
[----:B------:R-:W2:Y:S04]  /*0fb0*/  @!P6 LDG.E.EL R37, desc[UR4][R50.64] ;  /* 0x000000043225e981 */ /* 0x000ea8000c2e1900 */
[----:B------:R1:W2:Y:S01]  /*0fc0*/  @!P6 LDG.E.EL R8, desc[UR4][R50.64+0x4] ;  /* 0x000004043208e981 */ /* 0x0002a2000c2e1900 */
[----:B------:R-:W-:Y:S02]  /*0fd0*/  P2R R20, PR, RZ, 0x4 ;  /* 0x00000004ff147803 */ /* 0x000fe40000000000 */
[----:B------:R-:W-:Y:S02]  /*0fe0*/  P2R R7, PR, RZ, 0x2 ;  /* 0x00000002ff077803 */ /* 0x000fe40000000000 */
[----:B------:R-:W-:Y:S02]  /*0ff0*/  P2R R22, PR, RZ, 0x8 ;  /* 0x00000008ff167803 */ /* 0x000fe40000000000 */
[----:B------:R-:W-:-:S02]  /*1000*/  P2R R24, PR, RZ, 0x10 ;  /* 0x00000010ff187803 */ /* 0x000fc40000000000 */
[----:B------:R-:W-:Y:S01]  /*1010*/  ISETP.NE.AND P3, PT, R3, RZ, PT ;  /* 0x000000ff0300720c */ /* 0x000fe20003f65270 */
[----:B------:R-:W-:Y:S01]  /*1020*/  VIADD R3, R32, 0x7a ;  /* 0x0000007a20037836 */ /* 0x000fe20000000000 */
[----:B------:R-:W-:-:S03]  /*1030*/  ISETP.NE.AND P4, PT, R12, RZ, PT ;  /* 0x000000ff0c00720c */ /* 0x000fc60003f85270 */
[----:B------:R-:W-:-:S04]  /*1040*/  IMAD.WIDE R54, R3, 0x4, R48 ;  /* 0x0000000403367825 */ /* 0x000fc800078e0230 */
[----:B-1----:R-:W-:-:S04]  /*1050*/  VIADD R51, R32, 0x7b ;  /* 0x0000007b20337836 */ /* 0x002fc80000000000 */
[----:B------:R-:W-:-:S05]  /*1060*/  IMAD.WIDE R48, R51, 0x4, R48 ;  /* 0x0000000433307825 */ /* 0x000fca00078e0230 */
[----:B------:R-:W3:Y:S01]  /*1070*/  @!P6 LDG.E.EL R38, desc[UR4][R48.64] ;  /* 0x000000043026e981 */ /* 0x000ee2000c2e1900 */
[C---:B--2---:R-:W-:Y:S02]  /*1080*/  FSETP.GT.AND P2, PT, R8.reuse, R37, PT ;  /* 0x000000250800720b */ /* 0x044fe40003f44000 */
[----:B------:R-:W-:Y:S02]  /*1090*/  FSETP.NAN.AND P1, PT, R8, R8, PT ;  /* 0x000000080800720b */ /* 0x000fe40003f28000 */
[----:B------:R-:W-:-:S09]  /*10a0*/  P2R R12, PR, RZ, 0x4 ;  /* 0x00000004ff0c7803 */ /* 0x000fd20000000000 */
[----:B------:R-:W-:Y:S02]  /*10b0*/  @!P2 FSEL R8, R8, R37, P1 ;  /* 0x000000250808a208 */ /* 0x000fe40000800000 */
[----:B------:R-:W-:Y:S01]  /*10c0*/  ISETP.NE.AND P2, PT, R35, RZ, PT ;  /* 0x000000ff2300720c */ /* 0x000fe20003f45270 */
[----:B------:R-:W-:-:S06]  /*10d0*/  IMAD.MOV.U32 R35, RZ, RZ, RZ ;  /* 0x000000ffff237224 */ /* 0x000fcc00078e00ff */
[----:B------:R1:W2:Y:S01]  /*10e0*/  @!P6 LDG.E.EL R35, desc[UR4][R54.64] ;  /* 0x000000043623e981 */ /* 0x0002a2000c2e1900 */
[----:B------:R-:W-:Y:S02]  /*10f0*/  P2R R30, PR, RZ, 0x20 ;  /* 0x00000020ff1e7803 */ /* 0x000fe40000000000 */
[----:B------:R-:W-:Y:S01]  /*1100*/  P2R R28, PR, RZ, 0x10 ;  /* 0x00000010ff1c7803 */ /* 0x000fe20000000000 */
[----:B------:R-:W-:Y:S01]  /*1110*/  IMAD.MOV.U32 R46, RZ, RZ, RZ ;  /* 0x000000ffff2e7224 */ /* 0x000fe200078e00ff */
[----:B-1----:R-:W1:Y:S01]  /*1120*/  LDC.64 R54, c[0x0][0x218] ;  /* 0x00008600ff367b82 */ /* 0x002e620000000a00 */
[----:B------:R-:W-:Y:S01]  /*1130*/  IMAD.MOV.U32 R52, RZ, RZ, RZ ;  /* 0x000000ffff347224 */ /* 0x000fe200078e00ff */
[----:B------:R-:W-:Y:S02]  /*1140*/  ISETP.NE.AND P1, PT, R36, RZ, PT ;  /* 0x000000ff2400720c */ /* 0x000fe40003f25270 */
[----:B------:R-:W-:Y:S02]  /*1150*/  SEL R36, RZ, 0x1, !P3 ;  /* 0x00000001ff247807 */ /* 0x000fe40005800000 */
[----:B------:R-:W-:Y:S01]  /*1160*/  ISETP.NE.AND P3, PT, R22, RZ, PT ;  /* 0x000000ff1600720c */ /* 0x000fe20003f65270 */
[----:B------:R-:W-:Y:S01]  /*1170*/  IMAD.MOV.U32 R22, RZ, RZ, RZ ;  /* 0x000000ffff167224 */ /* 0x000fe200078e00ff */
[----:B--2---:R-:W-:-:S02]  /*1180*/  FSETP.GEU.AND P5, PT, R8, R35, PT ;  /* 0x000000230800720b */ /* 0x004fc40003fae000 */
[----:B------:R-:W-:Y:S02]  /*1190*/  FSETP.NAN.AND P4, PT, R35, R35, PT ;  /* 0x000000232300720b */ /* 0x000fe40003f88000 */
[----:B------:R-:W-:-:S09]  /*11a0*/  P2R R3, PR, RZ, 0x20 ;  /* 0x00000020ff037803 */ /* 0x000fd20000000000 */
[----:B------:R-:W-:-:S04]  /*11b0*/  @P5 FSEL R35, R35, R8, P4 ;  /* 0x0000000823235208 */ /* 0x000fc80002000000 */
[----:B---3--:R-:W-:Y:S02]  /*11c0*/  FSETP.GEU.AND P4, PT, R35, R38, PT ;  /* 0x000000262300720b */ /* 0x008fe40003f8e000 */
[----:B------:R-:W-:-:S04]  /*11d0*/  ISETP.NE.AND P5, PT, R30, RZ, PT ;  /* 0x000000ff1e00720c */ /* 0x000fc80003fa5270 */
[----:B------:R-:W-:Y:S02]  /*11e0*/  SEL R37, RZ, 0x1, !P5 ;  /* 0x00000001ff257807 */ /* 0x000fe40006800000 */
[----:B------:R-:W-:-:S05]  /*11f0*/  FSETP.NAN.AND P5, PT, R38, R38, PT ;  /* 0x000000262600720b */ /* 0x000fca0003fa8000 */
[----:B------:R-:W-:Y:S02]  /*1200*/  @P4 SEL R38, R38, R35, P5 ;  /* 0x0000002326264207 */ /* 0x000fe40002800000 */
[----:B------:R-:W-:Y:S01]  /*1210*/  ISETP.NE.AND P5, PT, R26, RZ, PT ;  /* 0x000000ff1a00720c */ /* 0x000fe20003fa5270 */
[----:B------:R-:W-:-:S05]  /*1220*/  IMAD.HI R26, R47, -0x7319a973, R46 ;  /* 0x8ce6568d2f1a7827 */ /* 0x000fca00078e022e */
[----:B------:R-:W-:-:S04]  /*1230*/  SHF.R.U32.HI R51, RZ, 0x1f, R26 ;  /* 0x0000001fff337819 */ /* 0x000fc8000001161a */
[----:B------:R-:W-:Y:S02]  /*1240*/  LEA.HI.SX32 R51, R26, R51, 0x15 ;  /* 0x000000331a337211 */ /* 0x000fe400078faaff */
[----:B------:R-:W-:Y:S02]  /*1250*/  SEL R37, R37, 0x2, P0 ;  /* 0x0000000225257807 */ /* 0x000fe40000000000 */
[----:B------:R-:W-:Y:S01]  /*1260*/  ISETP.NE.AND P0, PT, R33, RZ, PT ;  /* 0x000000ff2100720c */ /* 0x000fe20003f05270 */
[----:B------:R-:W-:Y:S02]  /*1270*/  IMAD R32, R51, -0xe89, R47 ;  /* 0xfffff17733207824 */ /* 0x000fe400078e022f */
[----:B------:R-:W-:Y:S01]  /*1280*/  IMAD.HI R47, R53, -0x7319a973, R52 ;  /* 0x8ce6568d352f7827 */ /* 0x000fe200078e0234 */
[----:B------:R-:W-:Y:S02]  /*1290*/  P2R R8, PR, RZ, 0x10 ;  /* 0x00000010ff087803 */ /* 0x000fe40000000000 */
[----:B------:R-:W-:Y:S01]  /*12a0*/  ISETP.NE.AND P4, PT, R28, RZ, PT ;  /* 0x000000ff1c00720c */ /* 0x000fe20003f85270 */
[----:B------:R-:W-:Y:S01]  /*12b0*/  IMAD R32, R51, 0xea0, R32 ;  /* 0x00000ea033207824 */ /* 0x000fe200078e0220 */
[----:B------:R-:W-:Y:S01]  /*12c0*/  SHF.R.U32.HI R46, RZ, 0x1f, R47 ;  /* 0x0000001fff2e7819 */ /* 0x000fe2000001162f */
[----:B------:R-:W-:Y:S01]  /*12d0*/  IMAD.MOV.U32 R30, RZ, RZ, RZ ;  /* 0x000000ffff1e7224 */ /* 0x000fe200078e00ff */
[----:B------:R-:W-:Y:S01]  /*12e0*/  SEL R37, R37, 0x3, P1 ;  /* 0x0000000325257807 */ /* 0x000fe20000800000 */
[----:B------:R-:W-:Y:S01]  /*12f0*/  IMAD R51, R51, 0x60, R32 ;  /* 0x0000006033337824 */ /* 0x000fe200078e0220 */
[----:B------:R-:W-:Y:S01]  /*1300*/  SEL R35, RZ, 0x1, !P4 ;  /* 0x00000001ff237807 */ /* 0x000fe20006000000 */
[----:B------:R-:W-:Y:S01]  /*1310*/  IMAD.MOV.U32 R28, RZ, RZ, RZ ;  /* 0x000000ffff1c7224 */ /* 0x000fe200078e00ff */
[----:B------:R-:W-:Y:S01]  /*1320*/  ISETP.NE.AND P1, PT, R7, RZ, PT ;  /* 0x000000ff0700720c */ /* 0x000fe20003f25270 */
[----:B------:R-:W-:Y:S01]  /*1330*/  IMAD.HI R7, R23, -0x7319a973, R22 ;  /* 0x8ce6568d17077827 */ /* 0x000fe200078e0216 */
[----:B------:R-:W-:-:S03]  /*1340*/  LEA.HI.SX32 R22, R47, R46, 0x15 ;  /* 0x0000002e2f167211 */ /* 0x000fc600078faaff */
[----:B-1----:R-:W-:Y:S01]  /*1350*/  IMAD.WIDE R58, R32, 0x4, R54 ;  /* 0x00000004203a7825 */ /* 0x002fe200078e0236 */
[----:B------:R-:W-:-:S03]  /*1360*/  SEL R35, R35, 0x2, P2 ;  /* 0x0000000223237807 */ /* 0x000fc60001000000 */
[----:B------:R-:W-:Y:S01]  /*1370*/  IMAD.HI R30, R31, -0x7319a973, R30 ;  /* 0x8ce6568d1f1e7827 */ /* 0x000fe200078e021e */
[----:B------:R-:W-:Y:S01]  /*1380*/  IADD3 R56, P4, R51, UR6, RZ ;  /* 0x0000000633387c10 */ /* 0x000fe2000ff9e0ff */
[----:B------:R1:W-:Y:S01]  /*1390*/  @!P0 STG.E desc[UR4][R58.64], R45 ;  /* 0x0000002d3a008986 */ /* 0x0003e2000c101904 */
[----:B------:R-:W-:Y:S01]  /*13a0*/  ISETP.NE.AND P2, PT, R20, RZ, PT ;  /* 0x000000ff1400720c */ /* 0x000fe20003f45270 */
[----:B------:R-:W-:Y:S01]  /*13b0*/  IMAD.HI R28, R29, -0x7319a973, R28 ;  /* 0x8ce6568d1d1c7827 */ /* 0x000fe200078e021c */
[----:B------:R-:W-:-:S03]  /*13c0*/  ISETP.NE.AND P0, PT, R44, RZ, PT ;  /* 0x000000ff2c00720c */ /* 0x000fc60003f05270 */
[----:B------:R-:W-:Y:S01]  /*13d0*/  IMAD.MOV.U32 R20, RZ, RZ, RZ ;  /* 0x000000ffff147224 */ /* 0x000fe200078e00ff */
[----:B------:R-:W-:Y:S01]  /*13e0*/  SHF.R.U32.HI R49, RZ, 0x1f, R30 ;  /* 0x0000001fff317819 */ /* 0x000fe2000001161e */
[----:B------:R-:W-:Y:S01]  /*13f0*/  IMAD R53, R22, -0xe89, R53 ;  /* 0xfffff17716357824 */ /* 0x000fe200078e0235 */
[----:B------:R-:W-:Y:S01]  /*1400*/  LEA.HI.X.SX32 R57, R51, UR7, 0x1, P4 ;  /* 0x0000000733397c11 */ /* 0x000fe2000a0f0eff */
[----:B------:R-:W-:Y:S01]  /*1410*/  IMAD.HI R20, R21, -0x7319a973, R20 ;  /* 0x8ce6568d15147827 */ /* 0x000fe200078e0214 */
[----:B------:R-:W-:Y:S02]  /*1420*/  ISETP.NE.AND P4, PT, R24, RZ, PT ;  /* 0x000000ff1800720c */ /* 0x000fe40003f85270 */
[----:B------:R-:W-:Y:S01]  /*1430*/  SHF.R.U32.HI R47, RZ, 0x1f, R28 ;  /* 0x0000001fff2f7819 */ /* 0x000fe2000001161c */
[----:B------:R-:W-:Y:S01]  /*1440*/  IMAD.MOV.U32 R26, RZ, RZ, RZ ;  /* 0x000000ffff1a7224 */ /* 0x000fe200078e00ff */
[----:B------:R-:W-:Y:S01]  /*1450*/  LEA.HI.SX32 R49, R30, R49, 0x15 ;  /* 0x000000311e317211 */ /* 0x000fe200078faaff */
[----:B------:R-:W-:-:S02]  /*1460*/  IMAD.MOV.U32 R24, RZ, RZ, RZ ;  /* 0x000000ffff187224 */ /* 0x000fc400078e00ff */
[----:B------:R-:W-:Y:S01]  /*1470*/  IMAD R53, R22, 0xea0, R53 ;  /* 0x00000ea016357824 */ /* 0x000fe200078e0235 */
[----:B------:R-:W-:Y:S01]  /*1480*/  LEA.HI.SX32 R47, R28, R47, 0x15 ;  /* 0x0000002f1c2f7211 */ /* 0x000fe200078faaff */
[----:B------:R-:W-:Y:S01]  /*1490*/  IMAD.HI R26, R27, -0x7319a973, R26 ;  /* 0x8ce6568d1b1a7827 */ /* 0x000fe200078e021a */
[----:B------:R-:W-:-:S03]  /*14a0*/  SHF.R.U32.HI R51, RZ, 0x1f, R20 ;  /* 0x0000001fff337819 */ /* 0x000fc60000011614 */
[----:B------:R-:W-:-:S04]  /*14b0*/  IMAD.HI R24, R25, -0x7319a973, R24 ;  /* 0x8ce6568d19187827 */ /* 0x000fc800078e0218 */
[----:B-1----:R-:W-:Y:S01]  /*14c0*/  IMAD.WIDE R44, R53, 0x4, R54 ;  /* 0x00000004352c7825 */ /* 0x002fe200078e0236 */
[----:B------:R-:W-:-:S03]  /*14d0*/  LEA.HI.SX32 R51, R20, R51, 0x15 ;  /* 0x0000003314337211 */ /* 0x000fc600078faaff */
[----:B------:R-:W-:Y:S01]  /*14e0*/  IMAD R30, R49, -0xe89, R31 ;  /* 0xfffff177311e7824 */ /* 0x000fe200078e021f */
[----:B------:R-:W-:Y:S01]  /*14f0*/  SHF.R.U32.HI R59, RZ, 0x1f, R26 ;  /* 0x0000001fff3b7819 */ /* 0x000fe2000001161a */
[----:B------:R-:W-:Y:S01]  /*1500*/  IMAD R28, R47, -0xe89, R29 ;  /* 0xfffff1772f1c7824 */ /* 0x000fe200078e021d */
[----:B------:R-:W-:Y:S01]  /*1510*/  SHF.R.U32.HI R61, RZ, 0x1f, R24 ;  /* 0x0000001fff3d7819 */ /* 0x000fe20000011618 */
[----:B------:R-:W-:Y:S01]  /*1520*/  @!P0 STG.E desc[UR4][R44.64], R43 ;  /* 0x0000002b2c008986 */ /* 0x000fe2000c101904 */
[----:B------:R-:W-:Y:S01]  /*1530*/  P2R R20, PR, RZ, 0x1 ;  /* 0x00000001ff147803 */ /* 0x000fe20000000000 */
[----:B------:R-:W-:Y:S01]  /*1540*/  IMAD R30, R49, 0xea0, R30 ;  /* 0x00000ea0311e7824 */ /* 0x000fe200078e021e */
[----:B------:R-:W-:Y:S01]  /*1550*/  ISETP.NE.AND P0, PT, R18, RZ, PT ;  /* 0x000000ff1200720c */ /* 0x000fe20003f05270 */
[----:B------:R-:W-:Y:S01]  /*1560*/  IMAD R28, R47, 0xea0, R28 ;  /* 0x00000ea02f1c7824 */ /* 0x000fe200078e021c */
[----:B------:R-:W-:Y:S01]  /*1570*/  LEA.HI.SX32 R26, R26, R59, 0x15 ;  /* 0x0000003b1a1a7211 */ /* 0x000fe200078faaff */
[----:B------:R-:W-:Y:S01]  /*1580*/  IMAD.WIDE R58, R30, 0x4, R54 ;  /* 0x000000041e3a7825 */ /* 0x000fe200078e0236 */
[----:B------:R-:W-:-:S02]  /*1590*/  LEA.HI.SX32 R61, R24, R61, 0x15 ;  /* 0x0000003d183d7211 */ /* 0x000fc400078faaff */
[----:B------:R-:W-:Y:S02]  /*15a0*/  P2R R24, PR, RZ, 0x1 ;  /* 0x00000001ff187803 */ /* 0x000fe40000000000 */
[----:B------:R-:W-:Y:S02]  /*15b0*/  SHF.R.U32.HI R32, RZ, 0x1f, R7 ;  /* 0x0000001fff207819 */ /* 0x000fe40000011607 */
[----:B------:R-:W-:Y:S01]  /*15c0*/  ISETP.NE.AND P0, PT, R19, RZ, PT ;  /* 0x000000ff1300720c */ /* 0x000fe20003f05270 */
[----:B------:R-:W-:Y:S01]  /*15d0*/  IMAD.WIDE R18, R28, 0x4, R54 ;  /* 0x000000041c127825 */ /* 0x000fe200078e0236 */
[----:B------:R-:W-:Y:S01]  /*15e0*/  LEA.HI.SX32 R7, R7, R32, 0x15 ;  /* 0x0000002007077211 */ /* 0x000fe200078faaff */
[----:B------:R-:W-:Y:S01]  /*15f0*/  @!P1 STG.E desc[UR4][R58.64], R42 ;  /* 0x0000002a3a009986 */ /* 0x000fe2000c101904 */
[----:B------:R-:W-:Y:S02]  /*1600*/  P2R R32, PR, RZ, 0x2 ;  /* 0x00000002ff207803 */ /* 0x000fe40000000000 */
[----:B------:R-:W-:Y:S01]  /*1610*/  ISETP.NE.AND P1, PT, R16, RZ, PT ;  /* 0x000000ff1000720c */ /* 0x000fe20003f25270 */
[----:B------:R1:W-:Y:S01]  /*1620*/  @!P2 STG.E desc[UR4][R18.64], R41 ;  /* 0x000000291200a986 */ /* 0x0003e2000c101904 */
[----:B------:R-:W-:-:S02]  /*1630*/  P2R R16, PR, RZ, 0x4 ;  /* 0x00000004ff107803 */ /* 0x000fc40000000000 */
[----:B------:R-:W-:-:S04]  /*1640*/  ISETP.NE.AND P2, PT, R9, RZ, PT ;  /* 0x000000ff0900720c */ /* 0x000fc80003f45270 */
[----:B------:R-:W-:Y:S02]  /*1650*/  P2R R9, PR, RZ, 0x4 ;  /* 0x00000004ff097803 */ /* 0x000fe40000000000 */
[----:B------:R-:W-:-:S04]  /*1660*/  ISETP.NE.AND P2, PT, R3, RZ, PT ;  /* 0x000000ff0300720c */ /* 0x000fc80003f45270 */
[----:B------:R-:W-:Y:S02]  /*1670*/  P2R R3, PR, RZ, 0x4 ;  /* 0x00000004ff037803 */ /* 0x000fe40000000000 */
[----:B------:R-:W-:-:S04]  /*1680*/  ISETP.NE.AND P2, PT, R5, RZ, PT ;  /* 0x000000ff0500720c */ /* 0x000fc80003f45270 */
[----:B-1----:R-:W-:Y:S02]  /*1690*/  P2R R18, PR, RZ, 0x4 ;  /* 0x00000004ff127803 */ /* 0x002fe40000000000 */
[----:B------:R-:W-:Y:S02]  /*16a0*/  ISETP.NE.AND P2, PT, R4, RZ, PT ;  /* 0x000000ff0400720c */ /* 0x000fe40003f45270 */
[----:B------:R-:W-:Y:S02]  /*16b0*/  P2R R29, PR, RZ, 0x1 ;  /* 0x00000001ff1d7803 */ /* 0x000fe40000000000 */
[----:B------:R-:W-:Y:S02]  /*16c0*/  ISETP.NE.AND P0, PT, R34, RZ, PT ;  /* 0x000000ff2200720c */ /* 0x000fe40003f05270 */
[----:B------:R-:W-:Y:S02]  /*16d0*/  P2R R19, PR, RZ, 0x4 ;  /* 0x00000004ff137803 */ /* 0x000fe40000000000 */
[----:B------:R-:W-:-:S02]  /*16e0*/  ISETP.NE.AND P2, PT, R10, RZ, PT ;  /* 0x000000ff0a00720c */ /* 0x000fc40003f45270 */
[----:B------:R-:W-:Y:S02]  /*16f0*/  P2R R31, PR, RZ, 0x1 ;  /* 0x00000001ff1f7803 */ /* 0x000fe40000000000 */
[----:B------:R-:W-:Y:S02]  /*1700*/  ISETP.NE.AND P0, PT, R33, RZ, PT ;  /* 0x000000ff2100720c */ /* 0x000fe40003f05270 */
[----:B------:R-:W-:Y:S02]  /*1710*/  P2R R33, PR, RZ, 0x4 ;  /* 0x00000004ff217803 */ /* 0x000fe40000000000 */
[----:B------:R-:W-:-:S04]  /*1720*/  ISETP.NE.AND P2, PT, R11, RZ, PT ;  /* 0x000000ff0b00720c */ /* 0x000fc80003f45270 */
[----:B------:R-:W-:Y:S02]  /*1730*/  P2R R34, PR, RZ, 0x4 ;  /* 0x00000004ff227803 */ /* 0x000fe40000000000 */
[----:B------:R-:W-:-:S04]  /*1740*/  ISETP.NE.AND P2, PT, R12, RZ, PT ;  /* 0x000000ff0c00720c */ /* 0x000fc80003f45270 */
[----:B------:R-:W-:Y:S02]  /*1750*/  P2R R12, PR, RZ, 0x4 ;  /* 0x00000004ff0c7803 */ /* 0x000fe40000000000 */
[----:B------:R-:W-:Y:S01]  /*1760*/  ISETP.NE.AND P2, PT, R13, RZ, PT ;  /* 0x000000ff0d00720c */ /* 0x000fe20003f45270 */
[----:B------:R-:W-:Y:S02]  /*1770*/  IMAD R4, R51, -0xe89, R21 ;  /* 0xfffff17733047824 */ /* 0x000fe400078e0215 */
[----:B------:R-:W-:Y:S01]  /*1780*/  IMAD R21, R26, -0xe89, R27 ;  /* 0xfffff1771a157824 */ /* 0x000fe200078e021b */
[----:B------:R-:W-:Y:S01]  /*1790*/  P2R R13, PR, RZ, 0x4 ;  /* 0x00000004ff0d7803 */ /* 0x000fe20000000000 */
[----:B------:R-:W-:Y:S01]  /*17a0*/  IMAD R10, R61, -0xe89, R25 ;  /* 0xfffff1773d0a7824 */ /* 0x000fe200078e0219 */
[----:B------:R-:W-:Y:S01]  /*17b0*/  ISETP.NE.AND P2, PT, R14, RZ, PT ;  /* 0x000000ff0e00720c */ /* 0x000fe20003f45270 */
[----:B------:R-:W-:Y:S02]  /*17c0*/  IMAD R46, R7, -0xe89, R23 ;  /* 0xfffff177072e7824 */ /* 0x000fe400078e0217 */
[----:B------:R-:W-:Y:S01]  /*17d0*/  IMAD R23, R51, 0xea0, R4 ;  /* 0x00000ea033177824 */ /* 0x000fe200078e0204 */
[----:B------:R-:W-:Y:S01]  /*17e0*/  P2R R14, PR, RZ, 0x4 ;  /* 0x00000004ff0e7803 */ /* 0x000fe20000000000 */
[----:B------:R-:W-:Y:S01]  /*17f0*/  IMAD R21, R26, 0xea0, R21 ;  /* 0x00000ea01a157824 */ /* 0x000fe200078e0215 */
[----:B------:R-:W-:Y:S01]  /*1800*/  ISETP.NE.AND P2, PT, R15, RZ, PT ;  /* 0x000000ff0f00720c */ /* 0x000fe20003f45270 */
[----:B------:R-:W-:-:S02]  /*1810*/  IMAD R25, R61, 0xea0, R10 ;  /* 0x00000ea03d197824 */ /* 0x000fc400078e020a */
[----:B------:R-:W-:Y:S02]  /*1820*/  IMAD R15, R7, 0xea0, R46 ;  /* 0x00000ea0070f7824 */ /* 0x000fe400078e022e */
[----:B------:R-:W-:-:S04]  /*1830*/  IMAD.WIDE R44, R23, 0x4, R54 ;  /* 0x00000004172c7825 */ /* 0x000fc800078e0236 */
[--C-:B------:R-:W-:Y:S01]  /*1840*/  IMAD.WIDE R10, R21, 0x4, R54.reuse ;  /* 0x00000004150a7825 */ /* 0x100fe200078e0236 */
[----:B------:R-:W-:Y:S03]  /*1850*/  @!P3 STG.E desc[UR4][R44.64], R39 ;  /* 0x000000272c00b986 */ /* 0x000fe6000c101904 */
[--C-:B------:R-:W-:Y:S01]  /*1860*/  IMAD.WIDE R4, R25, 0x4, R54.reuse ;  /* 0x0000000419047825 */ /* 0x100fe200078e0236 */
[----:B------:R-:W-:Y:S03]  /*1870*/  @!P4 STG.E desc[UR4][R10.64], R0 ;  /* 0x000000000a00c986 */ /* 0x000fe6000c101904 */
[----:B------:R-:W-:Y:S01]  /*1880*/  IMAD.WIDE R54, R15, 0x4, R54 ;  /* 0x000000040f367825 */ /* 0x000fe200078e0236 */
[----:B------:R1:W-:Y:S03]  /*1890*/  @!P5 STG.E desc[UR4][R4.64], R40 ;  /* 0x000000280400d986 */ /* 0x0003e6000c101904 */
[----:B------:R-:W-:Y:S01]  /*18a0*/  IMAD R22, R22, 0x60, R53 ;  /* 0x0000006016167824 */ /* 0x000fe200078e0235 */
[----:B------:R-:W-:Y:S04]  /*18b0*/  @!P6 STG.E desc[UR4][R54.64], R38 ;  /* 0x000000263600e986 */ /* 0x000fe8000c101904 */
[----:B------:R-:W-:Y:S01]  /*18c0*/  @!P0 STG.E.U8 desc[UR4][R56.64], R37 ;  /* 0x0000002538008986 */ /* 0x000fe2000c101104 */
[----:B------:R-:W-:-:S04]  /*18d0*/  IADD3 R42, P0, R22, UR6, RZ ;  /* 0x00000006162a7c10 */ /* 0x000fc8000ff1e0ff */
[----:B------:R-:W-:Y:S02]  /*18e0*/  LEA.HI.X.SX32 R43, R22, UR7, 0x1, P0 ;  /* 0x00000007162b7c11 */ /* 0x000fe400080f0eff */
[----:B------:R-:W-:Y:S01]  /*18f0*/  ISETP.NE.AND P0, PT, R31, RZ, PT ;  /* 0x000000ff1f00720c */ /* 0x000fe20003f05270 */
[----:B------:R-:W-:-:S03]  /*1900*/  IMAD R49, R49, 0x60, R30 ;  /* 0x0000006031317824 */ /* 0x000fc600078e021e */
[----:B------:R-:W-:Y:S02]  /*1910*/  SEL R36, R36, 0x2, P0 ;  /* 0x0000000224247807 */ /* 0x000fe40000000000 */
[----:B------:R-:W-:-:S04]  /*1920*/  ISETP.NE.AND P0, PT, R29, RZ, PT ;  /* 0x000000ff1d00720c */ /* 0x000fc80003f05270 */
[----:B------:R-:W-:Y:S02]  /*1930*/  SEL R35, R35, 0x3, P0 ;  /* 0x0000000323237807 */ /* 0x000fe40000000000 */
[----:B------:R-:W-:-:S04]  /*1940*/  IADD3 R30, P0, R49, UR6, RZ ;  /* 0x00000006311e7c10 */ /* 0x000fc8000ff1e0ff */
[----:B------:R-:W-:Y:S02]  /*1950*/  LEA.HI.X.SX32 R31, R49, UR7, 0x1, P0 ;  /* 0x00000007311f7c11 */ /* 0x000fe400080f0eff */
[----:B------:R-:W-:-:S04]  /*1960*/  ISETP.NE.AND P0, PT, R24, RZ, PT ;  /* 0x000000ff1800720c */ /* 0x000fc80003f05270 */
[----:B------:R-:W-:Y:S02]  /*1970*/  SEL R27, R36, 0x3, P0 ;  /* 0x00000003241b7807 */ /* 0x000fe40000000000 */
[----:B------:R-:W-:Y:S01]  /*1980*/  ISETP.NE.AND P0, PT, R20, RZ, PT ;  /* 0x000000ff1400720c */ /* 0x000fe20003f05270 */
[----:B------:R-:W-:-:S12]  /*1990*/  IMAD R28, R47, 0x60, R28 ;  /* 0x000000602f1c7824 */ /* 0x000fd800078e021c */
[----:B------:R-:W-:Y:S01]  /*19a0*/  @!P0 STG.E.U8 desc[UR4][R42.64], R35 ;  /* 0x000000232a008986 */ /* 0x000fe2000c101104 */
[----:B-1----:R-:W-:-:S04]  /*19b0*/  IADD3 R4, P0, R28, UR6, RZ ;  /* 0x000000061c047c10 */ /* 0x002fc8000ff1e0ff */
[----:B------:R-:W-:Y:S02]  /*19c0*/  LEA.HI.X.SX32 R5, R28, UR7, 0x1, P0 ;  /* 0x000000071c057c11 */ /* 0x000fe400080f0eff */
[----:B------:R-:W-:Y:S02]  /*19d0*/  ISETP.NE.AND P0, PT, R2, RZ, PT ;  /* 0x000000ff0200720c */ /* 0x000fe40003f05270 */
[----:B------:R-:W-:Y:S02]  /*19e0*/  SEL R2, RZ, 0x1, !P2 ;  /* 0x00000001ff027807 */ /* 0x000fe40005000000 */
[----:B------:R-:W-:-:S04]  /*19f0*/  ISETP.NE.AND P2, PT, R14, RZ, PT ;  /* 0x000000ff0e00720c */ /* 0x000fc80003f45270 */
[----:B------:R-:W-:Y:S02]  /*1a00*/  SEL R10, RZ, 0x1, !P2 ;  /* 0x00000001ff0a7807 */ /* 0x000fe40005000000 */
[----:B------:R-:W-:-:S04]  /*1a10*/  ISETP.NE.AND P2, PT, R13, RZ, PT ;  /* 0x000000ff0d00720c */ /* 0x000fc80003f45270 */
[----:B------:R-:W-:Y:S02]  /*1a20*/  SEL R11, RZ, 0x1, !P2 ;  /* 0x00000001ff0b7807 */ /* 0x000fe40005000000 */
[----:B------:R-:W-:Y:S02]  /*1a30*/  ISETP.NE.AND P2, PT, R12, RZ, PT ;  /* 0x000000ff0c00720c */ /* 0x000fe40003f45270 */
[----:B------:R-:W-:Y:S02]  /*1a40*/  SEL R0, RZ, 0x1, !P1 ;  /* 0x00000001ff007807 */ /* 0x000fe40004800000 */
[----:B------:R-:W-:Y:S02]  /*1a50*/  SEL R12, RZ, 0x1, !P2 ;  /* 0x00000001ff0c7807 */ /* 0x000fe40005000000 */
[----:B------:R-:W-:-:S04]  /*1a60*/  ISETP.NE.AND P2, PT, R34, RZ, PT ;  /* 0x000000ff2200720c */ /* 0x000fc80003f45270 */
[----:B------:R-:W-:Y:S02]  /*1a70*/  SEL R0, R0, 0x2, P2 ;  /* 0x0000000200007807 */ /* 0x000fe40001000000 */
[----:B------:R-:W-:-:S04]  /*1a80*/  ISETP.NE.AND P2, PT, R33, RZ, PT ;  /* 0x000000ff2100720c */ /* 0x000fc80003f45270 */
[----:B------:R-:W-:Y:S02]  /*1a90*/  SEL R2, R2, 0x2, P2 ;  /* 0x0000000202027807 */ /* 0x000fe40001000000 */
[----:B------:R-:W-:Y:S02]  /*1aa0*/  ISETP.NE.AND P2, PT, R19, RZ, PT ;  /* 0x000000ff1300720c */ /* 0x000fe40003f45270 */
[----:B------:R-:W-:Y:S02]  /*1ab0*/  ISETP.NE.AND P1, PT, R32, RZ, PT ;  /* 0x000000ff2000720c */ /* 0x000fe40003f25270 */
[----:B------:R-:W-:Y:S02]  /*1ac0*/  SEL R10, R10, 0x2, P2 ;  /* 0x000000020a0a7807 */ /* 0x000fe40001000000 */
[----:B------:R-:W-:-:S04]  /*1ad0*/  ISETP.NE.AND P2, PT, R18, RZ, PT ;  /* 0x000000ff1200720c */ /* 0x000fc80003f45270 */
[----:B------:R-:W-:Y:S02]  /*1ae0*/  SEL R11, R11, 0x2, P2 ;  /* 0x000000020b0b7807 */ /* 0x000fe40001000000 */
[----:B------:R-:W-:-:S04]  /*1af0*/  ISETP.NE.AND P2, PT, R3, RZ, PT ;  /* 0x000000ff0300720c */ /* 0x000fc80003f45270 */
[----:B------:R-:W-:Y:S02]  /*1b00*/  SEL R12, R12, 0x2, P2 ;  /* 0x000000020c0c7807 */ /* 0x000fe40001000000 */
[----:B------:R-:W-:Y:S01]  /*1b10*/  ISETP.NE.AND P2, PT, R9, RZ, PT ;  /* 0x000000ff0900720c */ /* 0x000fe20003f45270 */
[----:B------:R-:W-:Y:S01]  /*1b20*/  @!P1 STG.E.U8 desc[UR4][R30.64], R27 ;  /* 0x0000001b1e009986 */ /* 0x000fe2000c101104 */
[----:B------:R-:W-:Y:S01]  /*1b30*/  ISETP.NE.AND P1, PT, R17, RZ, PT ;  /* 0x000000ff1100720c */ /* 0x000fe20003f25270 */
[----:B------:R-:W-:Y:S01]  /*1b40*/  IMAD R23, R51, 0x60, R23 ;  /* 0x0000006033177824 */ /* 0x000fe200078e0217 */
[----:B------:R-:W-:Y:S02]  /*1b50*/  SEL R13, R0, 0x3, P2 ;  /* 0x00000003000d7807 */ /* 0x000fe40001000000 */
[----:B------:R-:W-:Y:S02]  /*1b60*/  ISETP.NE.AND P2, PT, R16, RZ, PT ;  /* 0x000000ff1000720c */ /* 0x000fe40003f45270 */
[----:B------:R-:W-:-:S02]  /*1b70*/  SEL R17, R2, 0x3, P1 ;  /* 0x0000000302117807 */ /* 0x000fc40000800000 */
[----:B------:R-:W-:Y:S02]  /*1b80*/  SEL R19, R10, 0x3, P0 ;  /* 0x000000030a137807 */ /* 0x000fe40000000000 */
[----:B------:R-:W-:Y:S01]  /*1b90*/  IADD3 R2, P0, R23, UR6, RZ ;  /* 0x0000000617027c10 */ /* 0x000fe2000ff1e0ff */
[----:B------:R-:W-:-:S03]  /*1ba0*/  IMAD R21, R26, 0x60, R21 ;  /* 0x000000601a157824 */ /* 0x000fc600078e0215 */
[----:B------:R-:W-:Y:S01]  /*1bb0*/  LEA.HI.X.SX32 R3, R23, UR7, 0x1, P0 ;  /* 0x0000000717037c11 */ /* 0x000fe200080f0eff */
[----:B------:R-:W-:Y:S02]  /*1bc0*/  IMAD R25, R61, 0x60, R25 ;  /* 0x000000603d197824 */ /* 0x000fe400078e0219 */
[----:B------:R1:W-:Y:S01]  /*1bd0*/  @!P2 STG.E.U8 desc[UR4][R4.64], R13 ;  /* 0x0000000d0400a986 */ /* 0x0003e2000c101104 */
[----:B------:R-:W-:Y:S01]  /*1be0*/  ISETP.NE.AND P2, PT, R8, RZ, PT ;  /* 0x000000ff0800720c */ /* 0x000fe20003f45270 */
[----:B------:R-:W-:Y:S01]  /*1bf0*/  IMAD R15, R7, 0x60, R15 ;  /* 0x00000060070f7824 */ /* 0x000fe200078e020f */
[----:B------:R-:W-:Y:S01]  /*1c00*/  IADD3 R8, P0, R21, UR6, RZ ;  /* 0x0000000615087c10 */ /* 0x000fe2000ff1e0ff */
[----:B------:R2:W-:Y:S01]  /*1c10*/  @!P3 STG.E.U8 desc[UR4][R2.64], R17 ;  /* 0x000000110200b986 */ /* 0x0005e2000c101104 */
[----:B------:R-:W-:Y:S02]  /*1c20*/  ISETP.NE.AND P3, PT, R6, RZ, PT ;  /* 0x000000ff0600720c */ /* 0x000fe40003f65270 */
[----:B------:R-:W-:-:S02]  /*1c30*/  IADD3 R6, P1, R25, UR6, RZ ;  /* 0x0000000619067c10 */ /* 0x000fc4000ff3e0ff */
[----:B------:R-:W-:Y:S02]  /*1c40*/  LEA.HI.X.SX32 R9, R21, UR7, 0x1, P0 ;  /* 0x0000000715097c11 */ /* 0x000fe400080f0eff */
[----:B------:R-:W-:Y:S02]  /*1c50*/  LEA.HI.X.SX32 R7, R25, UR7, 0x1, P1 ;  /* 0x0000000719077c11 */ /* 0x000fe400088f0eff */
[----:B-1----:R-:W-:Y:S02]  /*1c60*/  SEL R5, R11, 0x3, P3 ;  /* 0x000000030b057807 */ /* 0x002fe40001800000 */
[----:B------:R-:W-:Y:S01]  /*1c70*/  IADD3 R10, P0, R15, UR6, RZ ;  /* 0x000000060f0a7c10 */ /* 0x000fe2000ff1e0ff */
[----:B------:R2:W-:Y:S03]  /*1c80*/  @!P4 STG.E.U8 desc[UR4][R8.64], R19 ;  /* 0x000000130800c986 */ /* 0x0005e6000c101104 */
[----:B------:R-:W-:Y:S01]  /*1c90*/  LEA.HI.X.SX32 R11, R15, UR7, 0x1, P0 ;  /* 0x000000070f0b7c11 */ /* 0x000fe200080f0eff */
[----:B------:R2:W-:Y:S01]  /*1ca0*/  @!P5 STG.E.U8 desc[UR4][R6.64], R5 ;  /* 0x000000050600d986 */ /* 0x0005e2000c101104 */
[----:B------:R-:W-:Y:S01]  /*1cb0*/  SEL R13, R12, 0x3, P2 ;  /* 0x000000030c0d7807 */ /* 0x000fe20001000000 */
[----:B------:R-:W-:Y:S06]  /*1cc0*/  @P6 EXIT ;  /* 0x000000000000694d */ /* 0x000fec0003800000 */
[----:B------:R-:W-:Y:S01]  /*1cd0*/  STG.E.U8 desc[UR4][R10.64], R13 ;  /* 0x0000000d0a007986 */ /* 0x000fe2000c101104 */
[----:B------:R-:W-:Y:S05]  /*1ce0*/  EXIT ;  /* 0x000000000000794d */ /* 0x000fea0003800000 */
.L_x_0:
[----:B------:R-:W-:-:S00]  /*1cf0*/  BRA `(.L_x_0) ;  /* 0xfffffffc00fc7947 */ /* 0x000fc0000383ffff */
[----:B------:R-:W-:-:S00]  /*1d00*/  NOP ;  /* 0x0000000000007918 */ /* 0x000fc00000000000 */
[----:B------:R-:W-:-:S00]  /*1d10*/  NOP ;  /* 0x0000000000007918 */ /* 0x000fc00000000000 */
[----:B------:R-:W-:-:S00]  /*1d20*/  NOP ;  /* 0x0000000000007918 */ /* 0x000fc00000000000 */
[----:B------:R-:W-:-:S00]  /*1d30*/  NOP ;  /* 0x0000000000007918 */ /* 0x000fc00000000000 */
[----:B------:R-:W-:-:S00]  /*1d40*/  NOP ;  /* 0x0000000000007918 */ /* 0x000fc00000000000 */
[----:B------:R-:W-:-:S00]  /*1d50*/  NOP ;  /* 0x0000000000007918 */ /* 0x000fc00000000000 */
[----:B------:R-:W-:-:S00]  /*1d60*/  NOP ;  /* 0x0000000000007918 */ /* 0x000fc00000000000 */
[----:B------:R-:W-:-:S00]  /*1d70*/  NOP ;  /* 0x0000000000007918 */ /* 0x000fc00000000000 */
.L_x_1:


//--------------------- .nv.constant0.triton_poi_fused_max_pool2d_with_indices_5 --------------------------
	.section	.nv.constant0.triton_poi_fused_max_pool2d_with_indices_5,"a",@progbits
	.sectionflags	@""
	.align	4
.nv.constant0.triton_poi_fused_max_pool2d_with_indices_5:
	.zero		556
